//
// Generated by NVIDIA NVVM Compiler
//
// Compiler Build ID: CL-36424714
// Cuda compilation tools, release 13.0, V13.0.88
// Based on NVVM 20.0.0
//

.version 9.0
.target sm_100
.address_size 64

	// .globl	_Z12reduceKernelPKfPfi
.extern .shared .align 16 .b8 sdata[];

.visible .entry _Z12reduceKernelPKfPfi(
	.param .u64 .ptr .align 1 _Z12reduceKernelPKfPfi_param_0,
	.param .u64 .ptr .align 1 _Z12reduceKernelPKfPfi_param_1,
	.param .u32 _Z12reduceKernelPKfPfi_param_2
)
{
	.reg .pred 	%p<7>;
	.reg .b32 	%r<17>;
	.reg .b32 	%f<13>;
	.reg .b64 	%rd<11>;

	ld.param.u64 	%rd3, [_Z12reduceKernelPKfPfi_param_0];
	ld.param.u64 	%rd2, [_Z12reduceKernelPKfPfi_param_1];
	ld.param.u32 	%r9, [_Z12reduceKernelPKfPfi_param_2];
	cvta.to.global.u64 	%rd1, %rd3;
	mov.u32 	%r1, %tid.x;
	mov.u32 	%r2, %ctaid.x;
	mov.u32 	%r16, %ntid.x;
	mul.lo.s32 	%r10, %r16, %r2;
	shl.b32 	%r11, %r10, 1;
	add.s32 	%r4, %r11, %r1;
	setp.ge.u32 	%p1, %r4, %r9;
	mov.f32 	%f12, 0f00000000;
	@%p1 bra 	$L__BB0_2;
	mul.wide.u32 	%rd4, %r4, 4;
	add.s64 	%rd5, %rd1, %rd4;
	ld.global.f32 	%f12, [%rd5];
$L__BB0_2:
	add.s32 	%r5, %r4, %r16;
	setp.ge.u32 	%p2, %r5, %r9;
	@%p2 bra 	$L__BB0_4;
	mul.wide.u32 	%rd6, %r5, 4;
	add.s64 	%rd7, %rd1, %rd6;
	ld.global.f32 	%f6, [%rd7];
	add.f32 	%f12, %f12, %f6;
$L__BB0_4:
	shl.b32 	%r12, %r1, 2;
	mov.u32 	%r13, sdata;
	add.s32 	%r6, %r13, %r12;
	st.shared.f32 	[%r6], %f12;
	bar.sync 	0;
	setp.lt.u32 	%p3, %r16, 2;
	@%p3 bra 	$L__BB0_8;
$L__BB0_5:
	shr.u32 	%r8, %r16, 1;
	setp.ge.u32 	%p4, %r1, %r8;
	@%p4 bra 	$L__BB0_7;
	shl.b32 	%r14, %r8, 2;
	add.s32 	%r15, %r6, %r14;
	ld.shared.f32 	%f7, [%r15];
	ld.shared.f32 	%f8, [%r6];
	add.f32 	%f9, %f7, %f8;
	st.shared.f32 	[%r6], %f9;
$L__BB0_7:
	bar.sync 	0;
	setp.gt.u32 	%p5, %r16, 3;
	mov.u32 	%r16, %r8;
	@%p5 bra 	$L__BB0_5;
$L__BB0_8:
	setp.ne.s32 	%p6, %r1, 0;
	@%p6 bra 	$L__BB0_10;
	ld.shared.f32 	%f10, [sdata];
	cvta.to.global.u64 	%rd8, %rd2;
	mul.wide.u32 	%rd9, %r2, 4;
	add.s64 	%rd10, %rd8, %rd9;
	st.global.f32 	[%rd10], %f10;
$L__BB0_10:
	ret;

}


// ===== COMPILED SASS (sm_100) =====

	.target	sm_100

	.elftype	@"ET_EXEC"


//--------------------- .note.nv.tkinfo           --------------------------
	.section	.note.nv.tkinfo,"",@"SHT_NOTE"
	.sectionflags	@"SHF_NOTE_NV_TKINFO"
	.tkinfo
        /*0018*/ 	.word	0x00000002
        /*0030*/ 	.string	""
        /*0030*/ 	.string	"ptxas"
        /*0030*/ 	.string	"Cuda compilation tools, release 13.0, V13.0.88"
        /*0030*/ 	.string	"Build cuda_13.0.r13.0/compiler.36424714_0"
        /*0030*/ 	.string	"-arch sm_100 -m 64 "



//--------------------- .note.nv.cuinfo           --------------------------
	.section	.note.nv.cuinfo,"",@"SHT_NOTE"
	.sectionflags	@"SHF_NOTE_NV_CUINFO"
        /*0018*/ 	.short	0x0002
        /*001a*/ 	.short	0x0064
        /*001c*/ 	.short	0x0082
	.zero		2


//--------------------- .nv.info                  --------------------------
	.section	.nv.info,"",@"SHT_CUDA_INFO"
	.align	4


	//----- nvinfo : EIATTR_REGCOUNT
	.align		4
        /*0000*/ 	.byte	0x04, 0x2f
        /*0002*/ 	.short	(.L_1 - .L_0)
	.align		4
.L_0:
        /*0004*/ 	.word	index@(_Z12reduceKernelPKfPfi)
        /*0008*/ 	.word	0x00000010


	//----- nvinfo : EIATTR_FRAME_SIZE
	.align		4
.L_1:
        /*000c*/ 	.byte	0x04, 0x11
        /*000e*/ 	.short	(.L_3 - .L_2)
	.align		4
.L_2:
        /*0010*/ 	.word	index@(_Z12reduceKernelPKfPfi)
        /*0014*/ 	.word	0x00000000


	//----- nvinfo : EIATTR_MIN_STACK_SIZE
	.align		4
.L_3:
        /*0018*/ 	.byte	0x04, 0x12
        /*001a*/ 	.short	(.L_5 - .L_4)
	.align		4
.L_4:
        /*001c*/ 	.word	index@(_Z12reduceKernelPKfPfi)
        /*0020*/ 	.word	0x00000000
.L_5:


//--------------------- .nv.compat                --------------------------
	.section	.nv.compat,"",@"SHT_CUDA_COMPAT_INFO"
	.align	4
        /*0000*/ 	.byte	0x02, 0x09, 0x00, 0x00, 0x02, 0x02, 0x01, 0x00, 0x02, 0x05, 0x05, 0x00, 0x03, 0x07, 0x01, 0x01
        /*0010*/ 	.byte	0x02, 0x03, 0x00, 0x00, 0x02, 0x06, 0x01, 0x00, 0x04, 0x0b, 0x08, 0x00, 0x09, 0x00, 0x00, 0x00
        /*0020*/ 	.byte	0x00, 0x00, 0x00, 0x00


//--------------------- .nv.info._Z12reduceKernelPKfPfi --------------------------
	.section	.nv.info._Z12reduceKernelPKfPfi,"",@"SHT_CUDA_INFO"
	.sectionflags	@""
	.align	4


	//----- nvinfo : EIATTR_CUDA_API_VERSION
	.align		4
        /*0000*/ 	.byte	0x04, 0x37
        /*0002*/ 	.short	(.L_7 - .L_6)
.L_6:
        /*0004*/ 	.word	0x00000082


	//----- nvinfo : EIATTR_KPARAM_INFO
	.align		4
.L_7:
        /*0008*/ 	.byte	0x04, 0x17
        /*000a*/ 	.short	(.L_9 - .L_8)
.L_8:
        /*000c*/ 	.word	0x00000000
        /*0010*/ 	.short	0x0002
        /*0012*/ 	.short	0x0010
        /*0014*/ 	.byte	0x00, 0xf0, 0x11, 0x00


	//----- nvinfo : EIATTR_KPARAM_INFO
	.align		4
.L_9:
        /*0018*/ 	.byte	0x04, 0x17
        /*001a*/ 	.short	(.L_11 - .L_10)
.L_10:
        /*001c*/ 	.word	0x00000000
        /*0020*/ 	.short	0x0001
        /*0022*/ 	.short	0x0008
        /*0024*/ 	.byte	0x00, 0xf5, 0x21, 0x00


	//----- nvinfo : EIATTR_KPARAM_INFO
	.align		4
.L_11:
        /*0028*/ 	.byte	0x04, 0x17
        /*002a*/ 	.short	(.L_13 - .L_12)
.L_12:
        /*002c*/ 	.word	0x00000000
        /*0030*/ 	.short	0x0000
        /*0032*/ 	.short	0x0000
        /*0034*/ 	.byte	0x00, 0xf5, 0x21, 0x00


	//----- nvinfo : EIATTR_SPARSE_MMA_MASK
	.align		4
.L_13:
        /*0038*/ 	.byte	0x03, 0x50
        /*003a*/ 	.short	0x0000


	//----- nvinfo : EIATTR_MAXREG_COUNT
	.align		4
        /*003c*/ 	.byte	0x03, 0x1b
        /*003e*/ 	.short	0x00ff


	//----- nvinfo : EIATTR_NUM_BARRIERS
	.align		4
        /*0040*/ 	.byte	0x02, 0x4c
        /*0042*/ 	.byte	0x01
	.zero		1


	//----- nvinfo : EIATTR_MERCURY_ISA_VERSION
	.align		4
        /*0044*/ 	.byte	0x03, 0x5f
        /*0046*/ 	.short	0x0101


	//----- nvinfo : EIATTR_VRC_CTA_INIT_COUNT
	.align		4
        /*0048*/ 	.byte	0x02, 0x4a
	.zero		1
	.zero		1


	//----- nvinfo : EIATTR_EXIT_INSTR_OFFSETS
	.align		4
        /*004c*/ 	.byte	0x04, 0x1c
        /*004e*/ 	.short	(.L_15 - .L_14)


	//   ....[0]....
.L_14:
        /*0050*/ 	.word	0x00000280


	//   ....[1]....
        /*0054*/ 	.word	0x00000300


	//----- nvinfo : EIATTR_CBANK_PARAM_SIZE
	.align		4
.L_15:
        /*0058*/ 	.byte	0x03, 0x19
        /*005a*/ 	.short	0x0014


	//----- nvinfo : EIATTR_PARAM_CBANK
	.align		4
        /*005c*/ 	.byte	0x04, 0x0a
        /*005e*/ 	.short	(.L_17 - .L_16)
	.align		4
.L_16:
        /*0060*/ 	.word	index@(.nv.constant0._Z12reduceKernelPKfPfi)
        /*0064*/ 	.short	0x0380
        /*0066*/ 	.short	0x0014


	//----- nvinfo : EIATTR_SW_WAR
	.align		4
.L_17:
        /*0068*/ 	.byte	0x04, 0x36
        /*006a*/ 	.short	(.L_19 - .L_18)
.L_18:
        /*006c*/ 	.word	0x00000008
.L_19:


//--------------------- .nv.callgraph             --------------------------
	.section	.nv.callgraph,"",@"SHT_CUDA_CALLGRAPH"
	.align	4
	.sectionentsize	8
	.align		4
        /*0000*/ 	.word	0x00000000
	.align		4
        /*0004*/ 	.word	0xffffffff
	.align		4
        /*0008*/ 	.word	0x00000000
	.align		4
        /*000c*/ 	.word	0xfffffffe
	.align		4
        /*0010*/ 	.word	0x00000000
	.align		4
        /*0014*/ 	.word	0xfffffffd
	.align		4
        /*0018*/ 	.word	0x00000000
	.align		4
        /*001c*/ 	.word	0xfffffffc


//--------------------- .text._Z12reduceKernelPKfPfi --------------------------
	.section	.text._Z12reduceKernelPKfPfi,"ax",@progbits
	.align	128
        .global         _Z12reduceKernelPKfPfi
        .type           _Z12reduceKernelPKfPfi,@function
        .size           _Z12reduceKernelPKfPfi,(.L_x_3 - _Z12reduceKernelPKfPfi)
        .other          _Z12reduceKernelPKfPfi,@"STO_CUDA_ENTRY STV_DEFAULT"
_Z12reduceKernelPKfPfi:
.text._Z12reduceKernelPKfPfi:
[----:B------:R-:W-:Y:S01]  /*0000*/  LDC R1, c[0x0][0x37c] ;  /* 0x0000df00ff017b82 */ /* 0x000fe20000000800 */
[----:B------:R-:W0:Y:S01]  /*0010*/  S2R R11, SR_CTAID.X ;  /* 0x00000000000b7919 */ /* 0x000e220000002500 */
[----:B------:R-:W1:Y:S01]  /*0020*/  LDCU UR4, c[0x0][0x360] ;  /* 0x00006c00ff0477ac */ /* 0x000e620008000800 */
[----:B------:R-:W2:Y:S01]  /*0030*/  S2R R9, SR_TID.X ;  /* 0x0000000000097919 */ /* 0x000ea20000002100 */
[----:B------:R-:W3:Y:S01]  /*0040*/  LDCU UR5, c[0x0][0x390] ;  /* 0x00007200ff0577ac */ /* 0x000ee20008000800 */
[----:B------:R-:W4:Y:S01]  /*0050*/  LDCU.64 UR6, c[0x0][0x358] ;  /* 0x00006b00ff0677ac */ /* 0x000f220008000a00 */
[----:B-1----:R-:W-:Y:S02]  /*0060*/  IMAD.U32 R6, RZ, RZ, UR4 ;  /* 0x00000004ff067e24 */ /* 0x002fe4000f8e00ff */
[----:B0-----:R-:W-:-:S04]  /*0070*/  IMAD R0, R11, UR4, RZ ;  /* 0x000000040b007c24 */ /* 0x001fc8000f8e02ff */
[----:B--2---:R-:W-:Y:S02]  /*0080*/  IMAD R7, R0, 0x2, R9 ;  /* 0x0000000200077824 */ /* 0x004fe400078e0209 */
[----:B------:R-:W-:-:S03]  /*0090*/  IMAD.MOV.U32 R0, RZ, RZ, RZ ;  /* 0x000000ffff007224 */ /* 0x000fc600078e00ff */
[C---:B------:R-:W-:Y:S02]  /*00a0*/  IADD3 R13, PT, PT, R7.reuse, R6, RZ ;  /* 0x00000006070d7210 */ /* 0x040fe40007ffe0ff */
[----:B---3--:R-:W-:Y:S02]  /*00b0*/  ISETP.GE.U32.AND P0, PT, R7, UR5, PT ;  /* 0x0000000507007c0c */ /* 0x008fe4000bf06070 */
[----:B------:R-:W-:-:S11]  /*00c0*/  ISETP.GE.U32.AND P1, PT, R13, UR5, PT ;  /* 0x000000050d007c0c */ /* 0x000fd6000bf26070 */
[----:B------:R-:W0:Y:S08]  /*00d0*/  @!P0 LDC.64 R2, c[0x0][0x380] ;  /* 0x0000e000ff028b82 */ /* 0x000e300000000a00 */
[----:B------:R-:W1:Y:S01]  /*00e0*/  @!P1 LDC.64 R4, c[0x0][0x380] ;  /* 0x0000e000ff049b82 */ /* 0x000e620000000a00 */
[----:B0-----:R-:W-:-:S05]  /*00f0*/  @!P0 IMAD.WIDE.U32 R2, R7, 0x4, R2 ;  /* 0x0000000407028825 */ /* 0x001fca00078e0002 */
[----:B----4-:R-:W2:Y:S01]  /*0100*/  @!P0 LDG.E R0, desc[UR6][R2.64] ;  /* 0x0000000602008981 */ /* 0x010ea2000c1e1900 */
[----:B-1----:R-:W-:-:S06]  /*0110*/  @!P1 IMAD.WIDE.U32 R4, R13, 0x4, R4 ;  /* 0x000000040d049825 */ /* 0x002fcc00078e0004 */
[----:B------:R-:W2:Y:S01]  /*0120*/  @!P1 LDG.E R5, desc[UR6][R4.64] ;  /* 0x0000000604059981 */ /* 0x000ea2000c1e1900 */
[----:B------:R-:W0:Y:S01]  /*0130*/  S2UR UR5, SR_CgaCtaId ;  /* 0x00000000000579c3 */ /* 0x000e220000008800 */
[----:B------:R-:W-:Y:S01]  /*0140*/  UMOV UR4, 0x400 ;  /* 0x0000040000047882 */ /* 0x000fe20000000000 */
[----:B------:R-:W-:Y:S01]  /*0150*/  ISETP.GE.U32.AND P0, PT, R6, 0x2, PT ;  /* 0x000000020600780c */ /* 0x000fe20003f06070 */
[----:B0-----:R-:W-:-:S06]  /*0160*/  ULEA UR4, UR5, UR4, 0x18 ;  /* 0x0000000405047291 */ /* 0x001fcc000f8ec0ff */
[C---:B------:R-:W-:Y:S01]  /*0170*/  LEA R7, R9.reuse, UR4, 0x2 ;  /* 0x0000000409077c11 */ /* 0x040fe2000f8e10ff */
[----:B--2---:R-:W-:Y:S01]  /*0180*/  @!P1 FADD R0, R0, R5 ;  /* 0x0000000500009221 */ /* 0x004fe20000000000 */
[----:B------:R-:W-:-:S04]  /*0190*/  ISETP.NE.AND P1, PT, R9, RZ, PT ;  /* 0x000000ff0900720c */ /* 0x000fc80003f25270 */
[----:B------:R0:W-:Y:S01]  /*01a0*/  STS [R7], R0 ;  /* 0x0000000007007388 */ /* 0x0001e20000000800 */
[----:B------:R-:W-:Y:S06]  /*01b0*/  BAR.SYNC.DEFER_BLOCKING 0x0 ;  /* 0x0000000000007b1d */ /* 0x000fec0000010000 */
[----:B------:R-:W-:Y:S05]  /*01c0*/  @!P0 BRA `(.L_x_0) ;  /* 0x00000000002c8947 */ /* 0x000fea0003800000 */
.L_x_1:
[----:B------:R-:W-:-:S04]  /*01d0*/  SHF.R.U32.HI R4, RZ, 0x1, R6 ;  /* 0x00000001ff047819 */ /* 0x000fc80000011606 */
[----:B------:R-:W-:-:S13]  /*01e0*/  ISETP.GE.U32.AND P0, PT, R9, R4, PT ;  /* 0x000000040900720c */ /* 0x000fda0003f06070 */
[----:B0-----:R-:W-:Y:S01]  /*01f0*/  @!P0 LEA R0, R4, R7, 0x2 ;  /* 0x0000000704008211 */ /* 0x001fe200078e10ff */
[----:B------:R-:W-:Y:S05]  /*0200*/  @!P0 LDS R3, [R7] ;  /* 0x0000000007038984 */ /* 0x000fea0000000800 */
[----:B------:R-:W0:Y:S02]  /*0210*/  @!P0 LDS R0, [R0] ;  /* 0x0000000000008984 */ /* 0x000e240000000800 */
[----:B0-----:R-:W-:-:S05]  /*0220*/  @!P0 FADD R2, R0, R3 ;  /* 0x0000000300028221 */ /* 0x001fca0000000000 */
[----:B------:R1:W-:Y:S01]  /*0230*/  @!P0 STS [R7], R2 ;  /* 0x0000000207008388 */ /* 0x0003e20000000800 */
[----:B------:R-:W-:Y:S01]  /*0240*/  BAR.SYNC.DEFER_BLOCKING 0x0 ;  /* 0x0000000000007b1d */ /* 0x000fe20000010000 */
[----:B------:R-:W-:Y:S01]  /*0250*/  ISETP.GT.U32.AND P0, PT, R6, 0x3, PT ;  /* 0x000000030600780c */ /* 0x000fe20003f04070 */
[----:B------:R-:W-:-:S12]  /*0260*/  IMAD.MOV.U32 R6, RZ, RZ, R4 ;  /* 0x000000ffff067224 */ /* 0x000fd800078e0004 */
[----:B-1----:R-:W-:Y:S05]  /*0270*/  @P0 BRA `(.L_x_1) ;  /* 0xfffffffc00d40947 */ /* 0x002fea000383ffff */
.L_x_0:
[----:B------:R-:W-:Y:S05]  /*0280*/  @P1 EXIT ;  /* 0x000000000000194d */ /* 0x000fea0003800000 */
[----:B------:R-:W1:Y:S01]  /*0290*/  S2UR UR5, SR_CgaCtaId ;  /* 0x00000000000579c3 */ /* 0x000e620000008800 */
[----:B------:R-:W-:-:S07]  /*02a0*/  UMOV UR4, 0x400 ;  /* 0x0000040000047882 */ /* 0x000fce0000000000 */
[----:B------:R-:W2:Y:S01]  /*02b0*/  LDC.64 R2, c[0x0][0x388] ;  /* 0x0000e200ff027b82 */ /* 0x000ea20000000a00 */
[----:B-1----:R-:W-:Y:S01]  /*02c0*/  ULEA UR4, UR5, UR4, 0x18 ;  /* 0x0000000405047291 */ /* 0x002fe2000f8ec0ff */
[----:B--2---:R-:W-:-:S08]  /*02d0*/  IMAD.WIDE.U32 R2, R11, 0x4, R2 ;  /* 0x000000040b027825 */ /* 0x004fd000078e0002 */
[----:B------:R-:W1:Y:S04]  /*02e0*/  LDS R5, [UR4] ;  /* 0x00000004ff057984 */ /* 0x000e680008000800 */
[----:B-1----:R-:W-:Y:S01]  /*02f0*/  STG.E desc[UR6][R2.64], R5 ;  /* 0x0000000502007986 */ /* 0x002fe2000c101906 */
[----:B------:R-:W-:Y:S05]  /*0300*/  EXIT ;  /* 0x000000000000794d */ /* 0x000fea0003800000 */
.L_x_2:
[----:B------:R-:W-:-:S00]  /*0310*/  BRA `(.L_x_2) ;  /* 0xfffffffc00fc7947 */ /* 0x000fc0000383ffff */
[----:B------:R-:W-:-:S00]  /*0320*/  NOP ;  /* 0x0000000000007918 */ /* 0x000fc00000000000 */
        /* <DEDUP_REMOVED lines=13> */
.L_x_3:


//--------------------- .nv.shared._Z12reduceKernelPKfPfi --------------------------
	.section	.nv.shared._Z12reduceKernelPKfPfi,"aw",@nobits
	.sectionflags	@""
	.align	16
	.zero		1024


//--------------------- .nv.shared.reserved.0     --------------------------
	.section	.nv.shared.reserved.0,"aw",@nobits
	.weak		__nv_reservedSMEM_offset_0_alias
	.size		__nv_reservedSMEM_offset_0_alias, 0, 64
	.other		__nv_reservedSMEM_offset_0_alias,@"STO_CUDA_RESERVED_SHARED STV_DEFAULT"
__nv_reservedSMEM_offset_0_alias:
	.zero		0
	.zero		64


//--------------------- .nv.constant0._Z12reduceKernelPKfPfi --------------------------
	.section	.nv.constant0._Z12reduceKernelPKfPfi,"a",@progbits
	.sectionflags	@""
	.align	4
.nv.constant0._Z12reduceKernelPKfPfi:
	.zero		916


//--------------------- SYMBOLS --------------------------

	.type		.nv.reservedSmem.offset0,@object
	.size		.nv.reservedSmem.offset0,0x4
	.type		.nv.reservedSmem.cap,@object
	.size		.nv.reservedSmem.cap,0x4
